	.headerflags	@"EF_CUDA_TEXMODE_UNIFIED EF_CUDA_64BIT_ADDRESS EF_CUDA_ACCELERATORS EF_CUDA_SM90 EF_CUDA_VIRTUAL_SM(EF_CUDA_SM90)"
	.elftype	@"ET_EXEC"


//--------------------- .nv.info                  --------------------------
	.section	.nv.info,"",@"SHT_CUDA_INFO"
	.align	4


	//----- nvinfo : EIATTR_REGCOUNT
	.align		4
        /*0000*/ 	.byte	0x04, 0x2f
        /*0002*/ 	.short	(.L_1 - .L_0)
	.align		4
.L_0:
        /*0004*/ 	.word	index@(triton_poi_fused_convolution_relu_threshold_backward_2)
        /*0008*/ 	.word	0x00000011


	//----- nvinfo : EIATTR_MIN_STACK_SIZE
	.align		4
.L_1:
        /*000c*/ 	.byte	0x04, 0x12
        /*000e*/ 	.short	(.L_3 - .L_2)
	.align		4
.L_2:
        /*0010*/ 	.word	index@(triton_poi_fused_convolution_relu_threshold_backward_2)
        /*0014*/ 	.word	0x00000000


	//----- nvinfo : EIATTR_FRAME_SIZE
	.align		4
.L_3:
        /*0018*/ 	.byte	0x04, 0x11
        /*001a*/ 	.short	(.L_5 - .L_4)
	.align		4
.L_4:
        /*001c*/ 	.word	index@(triton_poi_fused_convolution_relu_threshold_backward_2)
        /*0020*/ 	.word	0x00000000


	//----- nvinfo : EIATTR_MIN_STACK_SIZE
	.align		4
.L_5:
        /*0024*/ 	.byte	0x04, 0x12
        /*0026*/ 	.short	(.L_7 - .L_6)
	.align		4
.L_6:
        /*0028*/ 	.word	index@(triton_poi_fused_convolution_relu_threshold_backward_2)
        /*002c*/ 	.word	0x00000000
.L_7:


//--------------------- .nv.info.triton_poi_fused_convolution_relu_threshold_backward_2 --------------------------
	.section	.nv.info.triton_poi_fused_convolution_relu_threshold_backward_2,"",@"SHT_CUDA_INFO"
	.sectionflags	@""
	.align	4


	//----- nvinfo : EIATTR_CUDA_API_VERSION
	.align		4
        /*0000*/ 	.byte	0x04, 0x37
        /*0002*/ 	.short	(.L_9 - .L_8)
.L_8:
        /*0004*/ 	.word	0x0000007c


	//----- nvinfo : EIATTR_KPARAM_INFO
	.align		4
.L_9:
        /*0008*/ 	.byte	0x04, 0x17
        /*000a*/ 	.short	(.L_11 - .L_10)
.L_10:
        /*000c*/ 	.word	0x00000000
        /*0010*/ 	.short	0x0003
        /*0012*/ 	.short	0x0018
        /*0014*/ 	.byte	0x00, 0xf0, 0x11, 0x00


	//----- nvinfo : EIATTR_KPARAM_INFO
	.align		4
.L_11:
        /*0018*/ 	.byte	0x04, 0x17
        /*001a*/ 	.short	(.L_13 - .L_12)
.L_12:
        /*001c*/ 	.word	0x00000000
        /*0020*/ 	.short	0x0002
        /*0022*/ 	.short	0x0010
        /*0024*/ 	.byte	0x00, 0xf4, 0x21, 0x00


	//----- nvinfo : EIATTR_KPARAM_INFO
	.align		4
.L_13:
        /*0028*/ 	.byte	0x04, 0x17
        /*002a*/ 	.short	(.L_15 - .L_14)
.L_14:
        /*002c*/ 	.word	0x00000000
        /*0030*/ 	.short	0x0001
        /*0032*/ 	.short	0x0008
        /*0034*/ 	.byte	0x00, 0xf4, 0x21, 0x00


	//----- nvinfo : EIATTR_KPARAM_INFO
	.align		4
.L_15:
        /*0038*/ 	.byte	0x04, 0x17
        /*003a*/ 	.short	(.L_17 - .L_16)
.L_16:
        /*003c*/ 	.word	0x00000000
        /*0040*/ 	.short	0x0000
        /*0042*/ 	.short	0x0000
        /*0044*/ 	.byte	0x00, 0xf4, 0x21, 0x00


	//----- nvinfo : EIATTR_SPARSE_MMA_MASK
	.align		4
.L_17:
        /*0048*/ 	.byte	0x03, 0x50
        /*004a*/ 	.short	0x0000


	//----- nvinfo : EIATTR_MAXREG_COUNT
	.align		4
        /*004c*/ 	.byte	0x03, 0x1b
        /*004e*/ 	.short	0x00ff


	//----- nvinfo : EIATTR_EXIT_INSTR_OFFSETS
	.align		4
        /*0050*/ 	.byte	0x04, 0x1c
        /*0052*/ 	.short	(.L_19 - .L_18)


	//   ....[0]....
.L_18:
        /*0054*/ 	.word	0x00000480


	//----- nvinfo : EIATTR_REQNTID
	.align		4
.L_19:
        /*0058*/ 	.byte	0x04, 0x10
        /*005a*/ 	.short	(.L_21 - .L_20)
.L_20:
        /*005c*/ 	.word	0x00000080
        /*0060*/ 	.word	0x00000001
        /*0064*/ 	.word	0x00000001


	//----- nvinfo : EIATTR_CBANK_PARAM_SIZE
	.align		4
.L_21:
        /*0068*/ 	.byte	0x03, 0x19
        /*006a*/ 	.short	0x001c


	//----- nvinfo : EIATTR_PARAM_CBANK
	.align		4
        /*006c*/ 	.byte	0x04, 0x0a
        /*006e*/ 	.short	(.L_23 - .L_22)
	.align		4
.L_22:
        /*0070*/ 	.word	index@(.nv.constant0.triton_poi_fused_convolution_relu_threshold_backward_2)
        /*0074*/ 	.short	0x0210
        /*0076*/ 	.short	0x001c


	//----- nvinfo : EIATTR_SW_WAR
	.align		4
.L_23:
        /*0078*/ 	.byte	0x04, 0x36
        /*007a*/ 	.short	(.L_25 - .L_24)
.L_24:
        /*007c*/ 	.word	0x00000008
.L_25:


//--------------------- .nv.callgraph             --------------------------
	.section	.nv.callgraph,"",@"SHT_CUDA_CALLGRAPH"
	.align	4
	.sectionentsize	8
	.align		4
        /*0000*/ 	.word	0x00000000
	.align		4
        /*0004*/ 	.word	0xffffffff
	.align		4
        /*0008*/ 	.word	0x00000000
	.align		4
        /*000c*/ 	.word	0xfffffffe
	.align		4
        /*0010*/ 	.word	0x00000000
	.align		4
        /*0014*/ 	.word	0xfffffffd
	.align		4
        /*0018*/ 	.word	0x00000000
	.align		4
        /*001c*/ 	.word	0xfffffffc


//--------------------- .text.triton_poi_fused_convolution_relu_threshold_backward_2 --------------------------
	.section	.text.triton_poi_fused_convolution_relu_threshold_backward_2,"ax",@progbits
	.align	128
        .global         triton_poi_fused_convolution_relu_threshold_backward_2
        .type           triton_poi_fused_convolution_relu_threshold_backward_2,@function
        .size           triton_poi_fused_convolution_relu_threshold_backward_2,(.L_x_1 - triton_poi_fused_convolution_relu_threshold_backward_2)
        .other          triton_poi_fused_convolution_relu_threshold_backward_2,@"STO_CUDA_ENTRY STV_DEFAULT"
triton_poi_fused_convolution_relu_threshold_backward_2:
.text.triton_poi_fused_convolution_relu_threshold_backward_2:
[----:B------:R-:W-:Y:S01]  /*0000*/  LDC R1, c[0x0][0x28] ;  /* 0x00000a00ff017b82 */ /* 0x000fe20000000800 */
[----:B------:R-:W1:Y:S07]  /*0010*/  S2R R0, SR_TID.X ;  /* 0x0000000000007919 */ /* 0x000e6e0000002100 */
[----:B------:R-:W2:Y:S01]  /*0020*/  LDC.64 R12, c[0x0][0x218] ;  /* 0x00008600ff0c7b82 */ /* 0x000ea20000000a00 */
[----:B------:R-:W-:Y:S01]  /*0030*/  ULDC.64 UR4, c[0x0][0x208] ;  /* 0x0000820000047ab9 */ /* 0x000fe20000000a00 */
[----:B------:R-:W-:Y:S01]  /*0040*/  ULDC.64 UR6, c[0x0][0x220] ;  /* 0x0000880000067ab9 */ /* 0x000fe20000000a00 */
[----:B------:R-:W3:Y:S01]  /*0050*/  S2R R5, SR_CTAID.X ;  /* 0x0000000000057919 */ /* 0x000ee20000002500 */
[----:B-1----:R-:W-:Y:S01]  /*0060*/  IMAD.SHL.U32 R0, R0, 0x8, RZ ;  /* 0x0000000800007824 */ /* 0x002fe200078e00ff */
[----:B---3--:R-:W-:-:S04]  /*0070*/  SHF.R.S32.HI R3, RZ, 0x15, R5 ;  /* 0x00000015ff037819 */ /* 0x008fc80000011405 */
[----:B------:R-:W-:Y:S02]  /*0080*/  LOP3.LUT R0, R0, 0x3f8, RZ, 0xc0, !PT ;  /* 0x000003f800007812 */ /* 0x000fe400078ec0ff */
[----:B------:R-:W-:-:S03]  /*0090*/  SGXT R3, R3, 0x1 ;  /* 0x000000010303781a */ /* 0x000fc60000000200 */
[----:B------:R-:W-:-:S05]  /*00a0*/  IMAD R0, R5, 0x400, R0 ;  /* 0x0000040005007824 */ /* 0x000fca00078e0200 */
[----:B------:R-:W-:Y:S02]  /*00b0*/  LEA.HI R4, R3, R0, RZ, 0xc ;  /* 0x0000000003047211 */ /* 0x000fe400078f60ff */
[----:B------:R-:W1:Y:S02]  /*00c0*/  LDC.64 R2, c[0x0][0x210] ;  /* 0x00008400ff027b82 */ /* 0x000e640000000a00 */
[----:B------:R-:W-:-:S05]  /*00d0*/  SHF.R.S32.HI R4, RZ, 0xc, R4 ;  /* 0x0000000cff047819 */ /* 0x000fca0000011404 */
[----:B------:R-:W-:-:S05]  /*00e0*/  IMAD.HI R5, R4, 0x2aaaaaab, RZ ;  /* 0x2aaaaaab04057827 */ /* 0x000fca00078e02ff */
[----:B------:R-:W-:-:S04]  /*00f0*/  SHF.R.U32.HI R6, RZ, 0x1f, R5 ;  /* 0x0000001fff067819 */ /* 0x000fc80000011605 */
[----:B------:R-:W-:-:S05]  /*0100*/  LEA.HI R5, R5, R6, RZ, 0x1c ;  /* 0x0000000605057211 */ /* 0x000fca00078fe0ff */
[----:B------:R-:W-:Y:S02]  /*0110*/  IMAD R5, R5, -0x60, R4 ;  /* 0xffffffa005057824 */ /* 0x000fe400078e0204 */
[----:B-1----:R-:W-:-:S04]  /*0120*/  IMAD.WIDE R2, R0, 0x4, R2 ;  /* 0x0000000400027825 */ /* 0x002fc800078e0202 */
[----:B--2---:R-:W-:Y:S01]  /*0130*/  IMAD.WIDE R12, R5, 0x4, R12 ;  /* 0x00000004050c7825 */ /* 0x004fe200078e020c */
[----:B------:R1:W2:Y:S04]  /*0140*/  LDG.E.128 R8, desc[UR4][R2.64+0x10] ;  /* 0x0000100402087981 */ /* 0x0002a8000c1e1d00 */
[----:B------:R-:W3:Y:S04]  /*0150*/  LDG.E.128 R4, desc[UR4][R2.64] ;  /* 0x0000000402047981 */ /* 0x000ee8000c1e1d00 */
[----:B------:R-:W3:Y:S02]  /*0160*/  LDG.E.EL R12, desc[UR4][R12.64] ;  /* 0x000000040c0c7981 */ /* 0x000ee4000c2e1900 */
[CC--:B---3--:R-:W-:Y:S01]  /*0170*/  FSETP.GEU.AND P2, PT, R4.reuse, -R12.reuse, PT ;  /* 0x8000000c0400720b */ /* 0x0c8fe20003f4e000 */
[--C-:B------:R-:W-:Y:S01]  /*0180*/  FADD R4, R4, R12.reuse ;  /* 0x0000000c04047221 */ /* 0x100fe20000000000 */
[C---:B------:R-:W-:Y:S01]  /*0190*/  FADD R14, R5.reuse, R12 ;  /* 0x0000000c050e7221 */ /* 0x040fe20000000000 */
[----:B------:R-:W-:-:S03]  /*01a0*/  FSETP.GEU.AND P0, PT, R5, -R12, PT ;  /* 0x8000000c0500720b */ /* 0x000fc60003f0e000 */
[----:B------:R-:W-:Y:S02]  /*01b0*/  FSEL R5, R4, RZ, P2 ;  /* 0x000000ff04057208 */ /* 0x000fe40001000000 */
[----:B------:R-:W-:Y:S01]  /*01c0*/  FSEL R14, R14, RZ, P0 ;  /* 0x000000ff0e0e7208 */ /* 0x000fe20000000000 */
[C-C-:B------:R-:W-:Y:S01]  /*01d0*/  FADD R4, R7.reuse, R12.reuse ;  /* 0x0000000c07047221 */ /* 0x140fe20000000000 */
[-C--:B------:R-:W-:Y:S02]  /*01e0*/  FSETP.GEU.AND P0, PT, R7, -R12.reuse, PT ;  /* 0x8000000c0700720b */ /* 0x080fe40003f0e000 */
[C---:B------:R-:W-:Y:S01]  /*01f0*/  FSETP.GEU.AND P1, PT, R6.reuse, -R12, PT ;  /* 0x8000000c0600720b */ /* 0x040fe20003f2e000 */
[----:B------:R-:W-:Y:S01]  /*0200*/  FADD R6, R6, R12 ;  /* 0x0000000c06067221 */ /* 0x000fe20000000000 */
[----:B------:R-:W-:Y:S02]  /*0210*/  FSETP.GTU.AND P3, PT, R5, RZ, PT ;  /* 0x000000ff0500720b */ /* 0x000fe40003f6c000 */
[----:B------:R-:W-:-:S02]  /*0220*/  FSETP.GTU.AND P2, PT, R14, RZ, PT ;  /* 0x000000ff0e00720b */ /* 0x000fc40003f4c000 */
[----:B------:R-:W-:Y:S02]  /*0230*/  FSEL R4, R4, RZ, P0 ;  /* 0x000000ff04047208 */ /* 0x000fe40000000000 */
[----:B-1----:R-:W-:Y:S02]  /*0240*/  SEL R2, RZ, 0x1, P3 ;  /* 0x00000001ff027807 */ /* 0x002fe40001800000 */
[----:B------:R-:W-:Y:S02]  /*0250*/  SEL R3, RZ, 0x1, P2 ;  /* 0x00000001ff037807 */ /* 0x000fe40001000000 */
[----:B------:R-:W-:Y:S02]  /*0260*/  FSEL R6, R6, RZ, P1 ;  /* 0x000000ff06067208 */ /* 0x000fe40000800000 */
[----:B------:R-:W-:Y:S02]  /*0270*/  FSETP.GTU.AND P1, PT, R4, RZ, PT ;  /* 0x000000ff0400720b */ /* 0x000fe40003f2c000 */
[----:B------:R-:W-:Y:S01]  /*0280*/  PRMT R4, R2, 0x3340, R3 ;  /* 0x0000334002047816 */ /* 0x000fe20000000003 */
[--C-:B--2---:R-:W-:Y:S01]  /*0290*/  FADD R2, R8, R12.reuse ;  /* 0x0000000c08027221 */ /* 0x104fe20000000000 */
[CC--:B------:R-:W-:Y:S01]  /*02a0*/  FSETP.GEU.AND P3, PT, R10.reuse, -R12.reuse, PT ;  /* 0x8000000c0a00720b */ /* 0x0c0fe20003f6e000 */
[--C-:B------:R-:W-:Y:S01]  /*02b0*/  FADD R10, R10, R12.reuse ;  /* 0x0000000c0a0a7221 */ /* 0x100fe20000000000 */
[CC--:B------:R-:W-:Y:S01]  /*02c0*/  FSETP.GEU.AND P2, PT, R11.reuse, -R12.reuse, PT ;  /* 0x8000000c0b00720b */ /* 0x0c0fe20003f4e000 */
[--C-:B------:R-:W-:Y:S01]  /*02d0*/  FADD R11, R11, R12.reuse ;  /* 0x0000000c0b0b7221 */ /* 0x100fe20000000000 */
[CC--:B------:R-:W-:Y:S01]  /*02e0*/  FSETP.GEU.AND P4, PT, R9.reuse, -R12.reuse, PT ;  /* 0x8000000c0900720b */ /* 0x0c0fe20003f8e000 */
[----:B------:R-:W-:Y:S01]  /*02f0*/  FADD R9, R9, R12 ;  /* 0x0000000c09097221 */ /* 0x000fe20000000000 */
[----:B------:R-:W-:-:S02]  /*0300*/  FSETP.GEU.AND P5, PT, R8, -R12, PT ;  /* 0x8000000c0800720b */ /* 0x000fc40003fae000 */
[----:B------:R-:W-:Y:S02]  /*0310*/  FSEL R10, R10, RZ, P3 ;  /* 0x000000ff0a0a7208 */ /* 0x000fe40001800000 */
[----:B------:R-:W-:Y:S02]  /*0320*/  FSEL R11, R11, RZ, P2 ;  /* 0x000000ff0b0b7208 */ /* 0x000fe40001000000 */
[----:B------:R-:W-:Y:S02]  /*0330*/  FSEL R9, R9, RZ, P4 ;  /* 0x000000ff09097208 */ /* 0x000fe40002000000 */
[----:B------:R-:W-:Y:S02]  /*0340*/  FSEL R2, R2, RZ, P5 ;  /* 0x000000ff02027208 */ /* 0x000fe40002800000 */
[----:B------:R-:W-:Y:S02]  /*0350*/  FSETP.GTU.AND P0, PT, R6, RZ, PT ;  /* 0x000000ff0600720b */ /* 0x000fe40003f0c000 */
[----:B------:R-:W-:-:S02]  /*0360*/  FSETP.GTU.AND P3, PT, R10, RZ, PT ;  /* 0x000000ff0a00720b */ /* 0x000fc40003f6c000 */
[----:B------:R-:W-:Y:S02]  /*0370*/  FSETP.GTU.AND P2, PT, R11, RZ, PT ;  /* 0x000000ff0b00720b */ /* 0x000fe40003f4c000 */
[----:B------:R-:W-:Y:S02]  /*0380*/  FSETP.GTU.AND P4, PT, R9, RZ, PT ;  /* 0x000000ff0900720b */ /* 0x000fe40003f8c000 */
[----:B------:R-:W-:Y:S02]  /*0390*/  FSETP.GTU.AND P5, PT, R2, RZ, PT ;  /* 0x000000ff0200720b */ /* 0x000fe40003fac000 */
[----:B------:R-:W-:Y:S02]  /*03a0*/  SEL R2, RZ, 0x1, P0 ;  /* 0x00000001ff027807 */ /* 0x000fe40000000000 */
[----:B------:R-:W-:Y:S02]  /*03b0*/  SEL R3, RZ, 0x1, P1 ;  /* 0x00000001ff037807 */ /* 0x000fe40000800000 */
[----:B------:R-:W-:-:S02]  /*03c0*/  SEL R8, RZ, 0x1, P3 ;  /* 0x00000001ff087807 */ /* 0x000fc40001800000 */
[----:B------:R-:W-:Y:S02]  /*03d0*/  SEL R9, RZ, 0x1, P2 ;  /* 0x00000001ff097807 */ /* 0x000fe40001000000 */
[----:B------:R-:W-:Y:S02]  /*03e0*/  SEL R7, RZ, 0x1, P4 ;  /* 0x00000001ff077807 */ /* 0x000fe40002000000 */
[----:B------:R-:W-:Y:S02]  /*03f0*/  SEL R6, RZ, 0x1, P5 ;  /* 0x00000001ff067807 */ /* 0x000fe40002800000 */
[----:B------:R-:W-:Y:S02]  /*0400*/  PRMT R5, R2, 0x3340, R3 ;  /* 0x0000334002057816 */ /* 0x000fe40000000003 */
[----:B------:R-:W-:Y:S02]  /*0410*/  IADD3 R2, P0, R0, UR6, RZ ;  /* 0x0000000600027c10 */ /* 0x000fe4000ff1e0ff */
[----:B------:R-:W-:-:S02]  /*0420*/  PRMT R9, R8, 0x3340, R9 ;  /* 0x0000334008097816 */ /* 0x000fc40000000009 */
[----:B------:R-:W-:Y:S02]  /*0430*/  PRMT R6, R6, 0x3340, R7 ;  /* 0x0000334006067816 */ /* 0x000fe40000000007 */
[----:B------:R-:W-:Y:S02]  /*0440*/  PRMT R4, R4, 0x5410, R5 ;  /* 0x0000541004047816 */ /* 0x000fe40000000005 */
[----:B------:R-:W-:Y:S02]  /*0450*/  LEA.HI.X.SX32 R3, R0, UR7, 0x1, P0 ;  /* 0x0000000700037c11 */ /* 0x000fe400080f0eff */
[----:B------:R-:W-:-:S05]  /*0460*/  PRMT R5, R6, 0x5410, R9 ;  /* 0x0000541006057816 */ /* 0x000fca0000000009 */
[----:B------:R-:W-:Y:S01]  /*0470*/  STG.E.64 desc[UR4][R2.64], R4 ;  /* 0x0000000402007986 */ /* 0x000fe2000c101b04 */
[----:B------:R-:W-:Y:S05]  /*0480*/  EXIT ;  /* 0x000000000000794d */ /* 0x000fea0003800000 */
.L_x_0:
[----:B------:R-:W-:-:S00]  /*0490*/  BRA `(.L_x_0) ;  /* 0xfffffffc00fc7947 */ /* 0x000fc0000383ffff */
[----:B------:R-:W-:-:S00]  /*04a0*/  NOP ;  /* 0x0000000000007918 */ /* 0x000fc00000000000 */
        /* <DEDUP_REMOVED lines=13> */
.L_x_1:


//--------------------- .nv.constant0.triton_poi_fused_convolution_relu_threshold_backward_2 --------------------------
	.section	.nv.constant0.triton_poi_fused_convolution_relu_threshold_backward_2,"a",@progbits
	.sectionflags	@""
	.align	4
.nv.constant0.triton_poi_fused_convolution_relu_threshold_backward_2:
	.zero		556
